//
// Generated by NVIDIA NVVM Compiler
//
// Compiler Build ID: CL-36424714
// Cuda compilation tools, release 13.0, V13.0.88
// Based on NVVM 20.0.0
//

.version 9.0
.target sm_100
.address_size 64

	// .globl	_Z21decompositionParalleliiPi

.visible .entry _Z21decompositionParalleliiPi(
	.param .u32 _Z21decompositionParalleliiPi_param_0,
	.param .u32 _Z21decompositionParalleliiPi_param_1,
	.param .u64 .ptr .align 1 _Z21decompositionParalleliiPi_param_2
)
{
	.reg .pred 	%p<19>;
	.reg .b32 	%r<40>;
	.reg .b32 	%f<10>;
	.reg .b64 	%rd<5>;

	ld.param.u32 	%r37, [_Z21decompositionParalleliiPi_param_0];
	ld.param.u32 	%r38, [_Z21decompositionParalleliiPi_param_1];
	ld.param.u64 	%rd3, [_Z21decompositionParalleliiPi_param_2];
	cvta.to.global.u64 	%rd1, %rd3;
	setp.lt.s32 	%p1, %r37, %r38;
	@%p1 bra 	$L__BB0_23;
	setp.ne.s32 	%p2, %r38, 2;
	@%p2 bra 	$L__BB0_13;
	add.s32 	%r1, %r37, -2;
	setp.eq.s32 	%p11, %r37, 0;
	@%p11 bra 	$L__BB0_23;
	cvt.rn.f32.s32 	%f6, %r37;
	sqrt.rn.f32 	%f1, %f6;
	setp.ltu.f32 	%p12, %f1, 0f40000000;
	@%p12 bra 	$L__BB0_7;
	mov.b32 	%r30, 2;
	bra.uni 	$L__BB0_6;
$L__BB0_5:
	add.s32 	%r30, %r30, 1;
	cvt.rn.f32.u32 	%f7, %r30;
	setp.ltu.f32 	%p14, %f1, %f7;
	@%p14 bra 	$L__BB0_7;
$L__BB0_6:
	rem.s32 	%r26, %r37, %r30;
	setp.eq.s32 	%p13, %r26, 0;
	@%p13 bra 	$L__BB0_23;
	bra.uni 	$L__BB0_5;
$L__BB0_7:
	setp.eq.s32 	%p15, %r1, 0;
	@%p15 bra 	$L__BB0_23;
	cvt.rn.f32.s32 	%f8, %r1;
	sqrt.rn.f32 	%f2, %f8;
	setp.ltu.f32 	%p16, %f2, 0f40000000;
	@%p16 bra 	$L__BB0_12;
	mov.b32 	%r31, 2;
	bra.uni 	$L__BB0_11;
$L__BB0_10:
	add.s32 	%r31, %r31, 1;
	cvt.rn.f32.u32 	%f9, %r31;
	setp.ltu.f32 	%p18, %f2, %f9;
	@%p18 bra 	$L__BB0_12;
$L__BB0_11:
	rem.s32 	%r28, %r1, %r31;
	setp.eq.s32 	%p17, %r28, 0;
	@%p17 bra 	$L__BB0_23;
	bra.uni 	$L__BB0_10;
$L__BB0_12:
	mov.b32 	%r29, 2;
	st.global.u32 	[%rd1], %r29;
	st.global.u32 	[%rd1+4], %r1;
	bra.uni 	$L__BB0_23;
$L__BB0_13:
	setp.lt.s32 	%p3, %r38, 3;
	setp.lt.s32 	%p4, %r37, 2;
	or.pred  	%p5, %p3, %p4;
	@%p5 bra 	$L__BB0_23;
	mov.b32 	%r34, 2;
	mov.b32 	%r39, 0;
$L__BB0_15:
	cvt.rn.f32.u32 	%f4, %r34;
	sqrt.rn.f32 	%f3, %f4;
	setp.ltu.f32 	%p6, %f3, 0f40000000;
	@%p6 bra 	$L__BB0_19;
	mov.b32 	%r36, 2;
	bra.uni 	$L__BB0_18;
$L__BB0_17:
	add.s32 	%r36, %r36, 1;
	cvt.rn.f32.u32 	%f5, %r36;
	setp.ltu.f32 	%p8, %f3, %f5;
	@%p8 bra 	$L__BB0_19;
$L__BB0_18:
	rem.u32 	%r24, %r34, %r36;
	setp.eq.s32 	%p7, %r24, 0;
	@%p7 bra 	$L__BB0_22;
	bra.uni 	$L__BB0_17;
$L__BB0_19:
	mul.wide.s32 	%rd4, %r39, 4;
	add.s64 	%rd2, %rd1, %rd4;
	st.global.u32 	[%rd2], %r34;
	sub.s32 	%r37, %r37, %r34;
	add.s32 	%r38, %r38, -1;
	setp.ne.s32 	%p9, %r38, 1;
	@%p9 bra 	$L__BB0_21;
	st.global.u32 	[%rd2], %r37;
	bra.uni 	$L__BB0_23;
$L__BB0_21:
	add.s32 	%r39, %r39, 1;
$L__BB0_22:
	add.s32 	%r18, %r34, 1;
	setp.lt.s32 	%p10, %r34, %r37;
	mov.u32 	%r34, %r18;
	@%p10 bra 	$L__BB0_15;
$L__BB0_23:
	ret;

}


// ===== COMPILED SASS (sm_100) =====

	.target	sm_100

	.elftype	@"ET_EXEC"


//--------------------- .note.nv.tkinfo           --------------------------
	.section	.note.nv.tkinfo,"",@"SHT_NOTE"
	.sectionflags	@"SHF_NOTE_NV_TKINFO"
	.tkinfo
        /*0018*/ 	.word	0x00000002
        /*0030*/ 	.string	""
        /*0030*/ 	.string	"ptxas"
        /*0030*/ 	.string	"Cuda compilation tools, release 13.0, V13.0.88"
        /*0030*/ 	.string	"Build cuda_13.0.r13.0/compiler.36424714_0"
        /*0030*/ 	.string	"-arch sm_100 -m 64 "



//--------------------- .note.nv.cuinfo           --------------------------
	.section	.note.nv.cuinfo,"",@"SHT_NOTE"
	.sectionflags	@"SHF_NOTE_NV_CUINFO"
        /*0018*/ 	.short	0x0002
        /*001a*/ 	.short	0x0064
        /*001c*/ 	.short	0x0082
	.zero		2


//--------------------- .nv.info                  --------------------------
	.section	.nv.info,"",@"SHT_CUDA_INFO"
	.align	4


	//----- nvinfo : EIATTR_REGCOUNT
	.align		4
        /*0000*/ 	.byte	0x04, 0x2f
        /*0002*/ 	.short	(.L_1 - .L_0)
	.align		4
.L_0:
        /*0004*/ 	.word	index@(_Z21decompositionParalleliiPi)
        /*0008*/ 	.word	0x0000000e


	//----- nvinfo : EIATTR_FRAME_SIZE
	.align		4
.L_1:
        /*000c*/ 	.byte	0x04, 0x11
        /*000e*/ 	.short	(.L_3 - .L_2)
	.align		4
.L_2:
        /*0010*/ 	.word	index@($__internal_0_$__cuda_sm20_sqrt_rn_f32_slowpath)
        /*0014*/ 	.word	0x00000000


	//----- nvinfo : EIATTR_FRAME_SIZE
	.align		4
.L_3:
        /*0018*/ 	.byte	0x04, 0x11
        /*001a*/ 	.short	(.L_5 - .L_4)
	.align		4
.L_4:
        /*001c*/ 	.word	index@(_Z21decompositionParalleliiPi)
        /*0020*/ 	.word	0x00000000


	//----- nvinfo : EIATTR_MIN_STACK_SIZE
	.align		4
.L_5:
        /*0024*/ 	.byte	0x04, 0x12
        /*0026*/ 	.short	(.L_7 - .L_6)
	.align		4
.L_6:
        /*0028*/ 	.word	index@(_Z21decompositionParalleliiPi)
        /*002c*/ 	.word	0x00000000
.L_7:


//--------------------- .nv.compat                --------------------------
	.section	.nv.compat,"",@"SHT_CUDA_COMPAT_INFO"
	.align	4
        /*0000*/ 	.byte	0x02, 0x09, 0x00, 0x00, 0x02, 0x02, 0x01, 0x00, 0x02, 0x05, 0x05, 0x00, 0x03, 0x07, 0x01, 0x01
        /*0010*/ 	.byte	0x02, 0x03, 0x00, 0x00, 0x02, 0x06, 0x01, 0x00, 0x04, 0x0b, 0x08, 0x00, 0x01, 0x00, 0x00, 0x00
        /*0020*/ 	.byte	0x00, 0x00, 0x00, 0x00


//--------------------- .nv.info._Z21decompositionParalleliiPi --------------------------
	.section	.nv.info._Z21decompositionParalleliiPi,"",@"SHT_CUDA_INFO"
	.sectionflags	@""
	.align	4


	//----- nvinfo : EIATTR_CUDA_API_VERSION
	.align		4
        /*0000*/ 	.byte	0x04, 0x37
        /*0002*/ 	.short	(.L_9 - .L_8)
.L_8:
        /*0004*/ 	.word	0x00000082


	//----- nvinfo : EIATTR_KPARAM_INFO
	.align		4
.L_9:
        /*0008*/ 	.byte	0x04, 0x17
        /*000a*/ 	.short	(.L_11 - .L_10)
.L_10:
        /*000c*/ 	.word	0x00000000
        /*0010*/ 	.short	0x0002
        /*0012*/ 	.short	0x0008
        /*0014*/ 	.byte	0x00, 0xf5, 0x21, 0x00


	//----- nvinfo : EIATTR_KPARAM_INFO
	.align		4
.L_11:
        /*0018*/ 	.byte	0x04, 0x17
        /*001a*/ 	.short	(.L_13 - .L_12)
.L_12:
        /*001c*/ 	.word	0x00000000
        /*0020*/ 	.short	0x0001
        /*0022*/ 	.short	0x0004
        /*0024*/ 	.byte	0x00, 0xf0, 0x11, 0x00


	//----- nvinfo : EIATTR_KPARAM_INFO
	.align		4
.L_13:
        /*0028*/ 	.byte	0x04, 0x17
        /*002a*/ 	.short	(.L_15 - .L_14)
.L_14:
        /*002c*/ 	.word	0x00000000
        /*0030*/ 	.short	0x0000
        /*0032*/ 	.short	0x0000
        /*0034*/ 	.byte	0x00, 0xf0, 0x11, 0x00


	//----- nvinfo : EIATTR_SPARSE_MMA_MASK
	.align		4
.L_15:
        /*0038*/ 	.byte	0x03, 0x50
        /*003a*/ 	.short	0x0000


	//----- nvinfo : EIATTR_MAXREG_COUNT
	.align		4
        /*003c*/ 	.byte	0x03, 0x1b
        /*003e*/ 	.short	0x00ff


	//----- nvinfo : EIATTR_MERCURY_ISA_VERSION
	.align		4
        /*0040*/ 	.byte	0x03, 0x5f
        /*0042*/ 	.short	0x0101


	//----- nvinfo : EIATTR_VRC_CTA_INIT_COUNT
	.align		4
        /*0044*/ 	.byte	0x02, 0x4a
	.zero		1
	.zero		1


	//----- nvinfo : EIATTR_EXIT_INSTR_OFFSETS
	.align		4
        /*0048*/ 	.byte	0x04, 0x1c
        /*004a*/ 	.short	(.L_17 - .L_16)


	//   ....[0]....
.L_16:
        /*004c*/ 	.word	0x00000030


	//   ....[1]....
        /*0050*/ 	.word	0x000000a0


	//   ....[2]....
        /*0054*/ 	.word	0x00000350


	//   ....[3]....
        /*0058*/ 	.word	0x000003b0


	//   ....[4]....
        /*005c*/ 	.word	0x00000630


	//   ....[5]....
        /*0060*/ 	.word	0x000006c0


	//   ....[6]....
        /*0064*/ 	.word	0x000006f0


	//   ....[7]....
        /*0068*/ 	.word	0x00000a50


	//   ....[8]....
        /*006c*/ 	.word	0x00000a70


	//----- nvinfo : EIATTR_CRS_STACK_SIZE
	.align		4
.L_17:
        /*0070*/ 	.byte	0x04, 0x1e
        /*0072*/ 	.short	(.L_19 - .L_18)
.L_18:
        /*0074*/ 	.word	0x00000000


	//----- nvinfo : EIATTR_CBANK_PARAM_SIZE
	.align		4
.L_19:
        /*0078*/ 	.byte	0x03, 0x19
        /*007a*/ 	.short	0x0010


	//----- nvinfo : EIATTR_PARAM_CBANK
	.align		4
        /*007c*/ 	.byte	0x04, 0x0a
        /*007e*/ 	.short	(.L_21 - .L_20)
	.align		4
.L_20:
        /*0080*/ 	.word	index@(.nv.constant0._Z21decompositionParalleliiPi)
        /*0084*/ 	.short	0x0380
        /*0086*/ 	.short	0x0010


	//----- nvinfo : EIATTR_SW_WAR
	.align		4
.L_21:
        /*0088*/ 	.byte	0x04, 0x36
        /*008a*/ 	.short	(.L_23 - .L_22)
.L_22:
        /*008c*/ 	.word	0x00000008
.L_23:


//--------------------- .nv.callgraph             --------------------------
	.section	.nv.callgraph,"",@"SHT_CUDA_CALLGRAPH"
	.align	4
	.sectionentsize	8
	.align		4
        /*0000*/ 	.word	0x00000000
	.align		4
        /*0004*/ 	.word	0xffffffff
	.align		4
        /*0008*/ 	.word	0x00000000
	.align		4
        /*000c*/ 	.word	0xfffffffe
	.align		4
        /*0010*/ 	.word	0x00000000
	.align		4
        /*0014*/ 	.word	0xfffffffd
	.align		4
        /*0018*/ 	.word	0x00000000
	.align		4
        /*001c*/ 	.word	0xfffffffc


//--------------------- .text._Z21decompositionParalleliiPi --------------------------
	.section	.text._Z21decompositionParalleliiPi,"ax",@progbits
	.align	128
        .global         _Z21decompositionParalleliiPi
        .type           _Z21decompositionParalleliiPi,@function
        .size           _Z21decompositionParalleliiPi,(.L_x_18 - _Z21decompositionParalleliiPi)
        .other          _Z21decompositionParalleliiPi,@"STO_CUDA_ENTRY STV_DEFAULT"
_Z21decompositionParalleliiPi:
.text._Z21decompositionParalleliiPi:
[----:B------:R-:W-:Y:S08]  /*0000*/  LDC R1, c[0x0][0x37c] ;  /* 0x0000df00ff017b82 */ /* 0x000ff00000000800 */
[----:B------:R-:W0:Y:S02]  /*0010*/  LDC.64 R4, c[0x0][0x380] ;  /* 0x0000e000ff047b82 */ /* 0x000e240000000a00 */
[----:B0-----:R-:W-:-:S13]  /*0020*/  ISETP.GE.AND P0, PT, R4, R5, PT ;  /* 0x000000050400720c */ /* 0x001fda0003f06270 */
[----:B------:R-:W-:Y:S05]  /*0030*/  @!P0 EXIT ;  /* 0x000000000000894d */ /* 0x000fea0003800000 */
[----:B------:R-:W0:Y:S01]  /*0040*/  LDCU.64 UR4, c[0x0][0x380] ;  /* 0x00007000ff0477ac */ /* 0x000e220008000a00 */
[----:B------:R-:W-:Y:S01]  /*0050*/  ISETP.NE.AND P0, PT, R5, 0x2, PT ;  /* 0x000000020500780c */ /* 0x000fe20003f05270 */
[----:B------:R-:W1:Y:S01]  /*0060*/  LDCU.64 UR6, c[0x0][0x358] ;  /* 0x00006b00ff0677ac */ /* 0x000e620008000a00 */
[----:B0-----:R-:W-:-:S11]  /*0070*/  IMAD.U32 R2, RZ, RZ, UR4 ;  /* 0x00000004ff027e24 */ /* 0x001fd6000f8e00ff */
[----:B------:R-:W-:Y:S05]  /*0080*/  @P0 BRA `(.L_x_0) ;  /* 0x0000000400900947 */ /* 0x000fea0003800000 */
[----:B------:R-:W-:-:S13]  /*0090*/  ISETP.NE.AND P0, PT, R4, RZ, PT ;  /* 0x000000ff0400720c */ /* 0x000fda0003f05270 */
[----:B-1----:R-:W-:Y:S05]  /*00a0*/  @!P0 EXIT ;  /* 0x000000000000894d */ /* 0x002fea0003800000 */
[----:B------:R-:W-:-:S04]  /*00b0*/  I2FP.F32.S32 R0, R4 ;  /* 0x0000000400007245 */ /* 0x000fc80000201400 */
[----:B------:R0:W1:Y:S01]  /*00c0*/  MUFU.RSQ R3, R0 ;  /* 0x0000000000037308 */ /* 0x0000620000001400 */
[----:B------:R-:W-:-:S05]  /*00d0*/  VIADD R2, R0, 0xf3000000 ;  /* 0xf300000000027836 */ /* 0x000fca0000000000 */
[----:B------:R-:W-:-:S13]  /*00e0*/  ISETP.GT.U32.AND P0, PT, R2, 0x727fffff, PT ;  /* 0x727fffff0200780c */ /* 0x000fda0003f04070 */
[----:B01----:R-:W-:Y:S05]  /*00f0*/  @!P0 BRA `(.L_x_1) ;  /* 0x00000000000c8947 */ /* 0x003fea0003800000 */
[----:B------:R-:W-:-:S07]  /*0100*/  MOV R6, 0x120 ;  /* 0x0000012000067802 */ /* 0x000fce0000000f00 */
[----:B------:R-:W-:Y:S05]  /*0110*/  CALL.REL.NOINC `($__internal_0_$__cuda_sm20_sqrt_rn_f32_slowpath) ;  /* 0x0000000800587944 */ /* 0x000fea0003c00000 */
[----:B------:R-:W-:Y:S05]  /*0120*/  BRA `(.L_x_2) ;  /* 0x0000000000107947 */ /* 0x000fea0003800000 */
.L_x_1:
[----:B------:R-:W-:Y:S01]  /*0130*/  FMUL.FTZ R5, R0, R3 ;  /* 0x0000000300057220 */ /* 0x000fe20000410000 */
[----:B------:R-:W-:-:S03]  /*0140*/  FMUL.FTZ R3, R3, 0.5 ;  /* 0x3f00000003037820 */ /* 0x000fc60000410000 */
[----:B------:R-:W-:-:S04]  /*0150*/  FFMA R0, -R5, R5, R0 ;  /* 0x0000000505007223 */ /* 0x000fc80000000100 */
[----:B------:R-:W-:-:S07]  /*0160*/  FFMA R0, R0, R3, R5 ;  /* 0x0000000300007223 */ /* 0x000fce0000000005 */
.L_x_2:
[----:B------:R-:W0:Y:S01]  /*0170*/  LDC R3, c[0x0][0x380] ;  /* 0x0000e000ff037b82 */ /* 0x000e220000000800 */
[----:B------:R-:W-:Y:S01]  /*0180*/  FSETP.GE.AND P0, PT, R0, 2, PT ;  /* 0x400000000000780b */ /* 0x000fe20003f06000 */
[----:B0-----:R-:W-:-:S12]  /*0190*/  VIADD R2, R3, 0xfffffffe ;  /* 0xfffffffe03027836 */ /* 0x001fd80000000000 */
[----:B------:R-:W-:Y:S05]  /*01a0*/  @!P0 BRA `(.L_x_3) ;  /* 0x00000000007c8947 */ /* 0x000fea0003800000 */
[----:B------:R-:W0:Y:S01]  /*01b0*/  LDC R4, c[0x0][0x380] ;  /* 0x0000e000ff047b82 */ /* 0x000e220000000800 */
[----:B------:R-:W-:Y:S01]  /*01c0*/  HFMA2 R11, -RZ, RZ, 0, 1.1920928955078125e-07 ;  /* 0x00000002ff0b7431 */ /* 0x000fe200000001ff */
[----:B------:R-:W-:Y:S02]  /*01d0*/  ISETP.GE.AND P0, PT, R3, RZ, PT ;  /* 0x000000ff0300720c */ /* 0x000fe40003f06270 */
[----:B------:R-:W-:Y:S02]  /*01e0*/  IABS R6, R3 ;  /* 0x0000000300067213 */ /* 0x000fe40000000000 */
[----:B0-----:R-:W-:-:S09]  /*01f0*/  IABS R9, R4 ;  /* 0x0000000400097213 */ /* 0x001fd20000000000 */
.L_x_4:
[-C--:B------:R-:W-:Y:S02]  /*0200*/  IABS R8, R11.reuse ;  /* 0x0000000b00087213 */ /* 0x080fe40000000000 */
[----:B------:R-:W-:Y:S02]  /*0210*/  IABS R10, R11 ;  /* 0x0000000b000a7213 */ /* 0x000fe40000000000 */
[----:B------:R-:W0:Y:S02]  /*0220*/  I2F.RP R3, R8 ;  /* 0x0000000800037306 */ /* 0x000e240000209400 */
[----:B------:R-:W-:-:S06]  /*0230*/  IADD3 R10, PT, PT, RZ, -R10, RZ ;  /* 0x8000000aff0a7210 */ /* 0x000fcc0007ffe0ff */
[----:B0-----:R-:W0:Y:S02]  /*0240*/  MUFU.RCP R3, R3 ;  /* 0x0000000300037308 */ /* 0x001e240000001000 */
[----:B0-----:R-:W-:-:S06]  /*0250*/  VIADD R4, R3, 0xffffffe ;  /* 0x0ffffffe03047836 */ /* 0x001fcc0000000000 */
[----:B------:R0:W1:Y:S02]  /*0260*/  F2I.FTZ.U32.TRUNC.NTZ R5, R4 ;  /* 0x0000000400057305 */ /* 0x000064000021f000 */
[----:B0-----:R-:W-:Y:S02]  /*0270*/  IMAD.MOV.U32 R4, RZ, RZ, RZ ;  /* 0x000000ffff047224 */ /* 0x001fe400078e00ff */
[----:B-1----:R-:W-:-:S04]  /*0280*/  IMAD.MOV R7, RZ, RZ, -R5 ;  /* 0x000000ffff077224 */ /* 0x002fc800078e0a05 */
[----:B------:R-:W-:-:S04]  /*0290*/  IMAD R7, R7, R8, RZ ;  /* 0x0000000807077224 */ /* 0x000fc800078e02ff */
[----:B------:R-:W-:-:S06]  /*02a0*/  IMAD.HI.U32 R5, R5, R7, R4 ;  /* 0x0000000705057227 */ /* 0x000fcc00078e0004 */
[----:B------:R-:W-:-:S04]  /*02b0*/  IMAD.HI.U32 R5, R5, R6, RZ ;  /* 0x0000000605057227 */ /* 0x000fc800078e00ff */
[----:B------:R-:W-:-:S05]  /*02c0*/  IMAD R5, R5, R10, R9 ;  /* 0x0000000a05057224 */ /* 0x000fca00078e0209 */
[----:B------:R-:W-:-:S13]  /*02d0*/  ISETP.GT.U32.AND P1, PT, R8, R5, PT ;  /* 0x000000050800720c */ /* 0x000fda0003f24070 */
[----:B------:R-:W-:Y:S01]  /*02e0*/  @!P1 IMAD.IADD R5, R5, 0x1, -R8 ;  /* 0x0000000105059824 */ /* 0x000fe200078e0a08 */
[----:B------:R-:W-:-:S04]  /*02f0*/  ISETP.NE.AND P1, PT, R11, RZ, PT ;  /* 0x000000ff0b00720c */ /* 0x000fc80003f25270 */
[----:B------:R-:W-:-:S13]  /*0300*/  ISETP.GT.U32.AND P2, PT, R8, R5, PT ;  /* 0x000000050800720c */ /* 0x000fda0003f44070 */
[----:B------:R-:W-:-:S04]  /*0310*/  @!P2 IMAD.IADD R5, R5, 0x1, -R8 ;  /* 0x000000010505a824 */ /* 0x000fc800078e0a08 */
[----:B------:R-:W-:Y:S01]  /*0320*/  @!P0 IMAD.MOV R5, RZ, RZ, -R5 ;  /* 0x000000ffff058224 */ /* 0x000fe200078e0a05 */
[----:B------:R-:W-:-:S04]  /*0330*/  @!P1 LOP3.LUT R5, RZ, R11, RZ, 0x33, !PT ;  /* 0x0000000bff059212 */ /* 0x000fc800078e33ff */
[----:B------:R-:W-:-:S13]  /*0340*/  ISETP.NE.AND P1, PT, R5, RZ, PT ;  /* 0x000000ff0500720c */ /* 0x000fda0003f25270 */
[----:B------:R-:W-:Y:S05]  /*0350*/  @!P1 EXIT ;  /* 0x000000000000994d */ /* 0x000fea0003800000 */
[----:B------:R-:W-:-:S04]  /*0360*/  IADD3 R11, PT, PT, R11, 0x1, RZ ;  /* 0x000000010b0b7810 */ /* 0x000fc80007ffe0ff */
[----:B------:R-:W-:-:S04]  /*0370*/  I2FP.F32.U32 R3, R11 ;  /* 0x0000000b00037245 */ /* 0x000fc80000201000 */
[----:B------:R-:W-:-:S13]  /*0380*/  FSETP.GE.AND P1, PT, R0, R3, PT ;  /* 0x000000030000720b */ /* 0x000fda0003f26000 */
[----:B------:R-:W-:Y:S05]  /*0390*/  @P1 BRA `(.L_x_4) ;  /* 0xfffffffc00981947 */ /* 0x000fea000383ffff */
.L_x_3:
[----:B------:R-:W-:-:S13]  /*03a0*/  ISETP.NE.AND P0, PT, R2, RZ, PT ;  /* 0x000000ff0200720c */ /* 0x000fda0003f05270 */
[----:B------:R-:W-:Y:S05]  /*03b0*/  @!P0 EXIT ;  /* 0x000000000000894d */ /* 0x000fea0003800000 */
        /* <DEDUP_REMOVED lines=8> */
.L_x_5:
[----:B------:R-:W-:Y:S01]  /*0440*/  FMUL.FTZ R5, R0, R3 ;  /* 0x0000000300057220 */ /* 0x000fe20000410000 */
[----:B------:R-:W-:-:S03]  /*0450*/  FMUL.FTZ R3, R3, 0.5 ;  /* 0x3f00000003037820 */ /* 0x000fc60000410000 */
[----:B------:R-:W-:-:S04]  /*0460*/  FFMA R0, -R5, R5, R0 ;  /* 0x0000000505007223 */ /* 0x000fc80000000100 */
[----:B------:R-:W-:-:S07]  /*0470*/  FFMA R0, R0, R3, R5 ;  /* 0x0000000300007223 */ /* 0x000fce0000000005 */
.L_x_6:
[----:B------:R-:W-:-:S13]  /*0480*/  FSETP.GE.AND P0, PT, R0, 2, PT ;  /* 0x400000000000780b */ /* 0x000fda0003f06000 */
[----:B------:R-:W-:Y:S05]  /*0490*/  @!P0 BRA `(.L_x_7) ;  /* 0x0000000000788947 */ /* 0x000fea0003800000 */
[----:B------:R-:W-:Y:S01]  /*04a0*/  IABS R6, R2 ;  /* 0x0000000200067213 */ /* 0x000fe20000000000 */
[----:B------:R-:W-:-:S07]  /*04b0*/  IMAD.MOV.U32 R11, RZ, RZ, 0x2 ;  /* 0x00000002ff0b7424 */ /* 0x000fce00078e00ff */
.L_x_8:
[-C--:B------:R-:W-:Y:S02]  /*04c0*/  IABS R8, R11.reuse ;  /* 0x0000000b00087213 */ /* 0x080fe40000000000 */
[----:B------:R-:W-:Y:S02]  /*04d0*/  IABS R9, R11 ;  /* 0x0000000b00097213 */ /* 0x000fe40000000000 */
[----:B------:R-:W0:Y:S01]  /*04e0*/  I2F.RP R3, R8 ;  /* 0x0000000800037306 */ /* 0x000e220000209400 */
[----:B------:R-:W-:Y:S02]  /*04f0*/  ISETP.GE.AND P2, PT, R2, RZ, PT ;  /* 0x000000ff0200720c */ /* 0x000fe40003f46270 */
[----:B------:R-:W-:-:S05]  /*0500*/  IMAD.MOV R10, RZ, RZ, -R9 ;  /* 0x000000ffff0a7224 */ /* 0x000fca00078e0a09 */
[----:B0-----:R-:W0:Y:S02]  /*0510*/  MUFU.RCP R3, R3 ;  /* 0x0000000300037308 */ /* 0x001e240000001000 */
[----:B0-----:R-:W-:Y:S01]  /*0520*/  VIADD R4, R3, 0xffffffe ;  /* 0x0ffffffe03047836 */ /* 0x001fe20000000000 */
[----:B------:R-:W-:-:S05]  /*0530*/  IABS R3, R2 ;  /* 0x0000000200037213 */ /* 0x000fca0000000000 */
[----:B------:R0:W1:Y:S02]  /*0540*/  F2I.FTZ.U32.TRUNC.NTZ R5, R4 ;  /* 0x0000000400057305 */ /* 0x000064000021f000 */
[----:B0-----:R-:W-:Y:S01]  /*0550*/  IMAD.MOV.U32 R4, RZ, RZ, RZ ;  /* 0x000000ffff047224 */ /* 0x001fe200078e00ff */
[----:B-1----:R-:W-:-:S05]  /*0560*/  IADD3 R7, PT, PT, RZ, -R5, RZ ;  /* 0x80000005ff077210 */ /* 0x002fca0007ffe0ff */
        /* <DEDUP_REMOVED lines=8> */
[----:B------:R-:W-:-:S05]  /*05f0*/  @!P1 IADD3 R5, PT, PT, R5, -R8, RZ ;  /* 0x8000000805059210 */ /* 0x000fca0007ffe0ff */
[----:B------:R-:W-:Y:S01]  /*0600*/  @!P2 IMAD.MOV R5, RZ, RZ, -R5 ;  /* 0x000000ffff05a224 */ /* 0x000fe200078e0a05 */
[----:B------:R-:W-:-:S04]  /*0610*/  @!P0 LOP3.LUT R5, RZ, R11, RZ, 0x33, !PT ;  /* 0x0000000bff058212 */ /* 0x000fc800078e33ff */
[----:B------:R-:W-:-:S13]  /*0620*/  ISETP.NE.AND P0, PT, R5, RZ, PT ;  /* 0x000000ff0500720c */ /* 0x000fda0003f05270 */
[----:B------:R-:W-:Y:S05]  /*0630*/  @!P0 EXIT ;  /* 0x000000000000894d */ /* 0x000fea0003800000 */
[----:B------:R-:W-:-:S05]  /*0640*/  VIADD R11, R11, 0x1 ;  /* 0x000000010b0b7836 */ /* 0x000fca0000000000 */
[----:B------:R-:W-:-:S04]  /*0650*/  I2FP.F32.U32 R3, R11 ;  /* 0x0000000b00037245 */ /* 0x000fc80000201000 */
[----:B------:R-:W-:-:S13]  /*0660*/  FSETP.GE.AND P0, PT, R0, R3, PT ;  /* 0x000000030000720b */ /* 0x000fda0003f06000 */
[----:B------:R-:W-:Y:S05]  /*0670*/  @P0 BRA `(.L_x_8) ;  /* 0xfffffffc00900947 */ /* 0x000fea000383ffff */
.L_x_7:
[----:B------:R-:W0:Y:S01]  /*0680*/  LDC.64 R4, c[0x0][0x388] ;  /* 0x0000e200ff047b82 */ /* 0x000e220000000a00 */
[----:B------:R-:W-:-:S05]  /*0690*/  IMAD.MOV.U32 R3, RZ, RZ, 0x2 ;  /* 0x00000002ff037424 */ /* 0x000fca00078e00ff */
[----:B0-----:R-:W-:Y:S04]  /*06a0*/  STG.E desc[UR6][R4.64], R3 ;  /* 0x0000000304007986 */ /* 0x001fe8000c101906 */
[----:B------:R-:W-:Y:S01]  /*06b0*/  STG.E desc[UR6][R4.64+0x4], R2 ;  /* 0x0000040204007986 */ /* 0x000fe2000c101906 */
[----:B------:R-:W-:Y:S05]  /*06c0*/  EXIT ;  /* 0x000000000000794d */ /* 0x000fea0003800000 */
.L_x_0:
[----:B------:R-:W-:-:S04]  /*06d0*/  ISETP.GE.AND P0, PT, R4, 0x2, PT ;  /* 0x000000020400780c */ /* 0x000fc80003f06270 */
[----:B------:R-:W-:-:S13]  /*06e0*/  ISETP.LT.OR P0, PT, R5, 0x3, !P0 ;  /* 0x000000030500780c */ /* 0x000fda0004701670 */
[----:B-1----:R-:W-:Y:S05]  /*06f0*/  @P0 EXIT ;  /* 0x000000000000094d */ /* 0x002fea0003800000 */
[----:B------:R-:W-:Y:S02]  /*0700*/  HFMA2 R5, -RZ, RZ, 0, 1.1920928955078125e-07 ;  /* 0x00000002ff057431 */ /* 0x000fe400000001ff */
[----:B------:R-:W-:-:S07]  /*0710*/  IMAD.MOV.U32 R3, RZ, RZ, RZ ;  /* 0x000000ffff037224 */ /* 0x000fce00078e00ff */
.L_x_15:
[----:B------:R-:W-:-:S04]  /*0720*/  I2FP.F32.U32 R7, R5 ;  /* 0x0000000500077245 */ /* 0x000fc80000201000 */
[----:B------:R0:W1:Y:S01]  /*0730*/  MUFU.RSQ R4, R7 ;  /* 0x0000000700047308 */ /* 0x0000620000001400 */
[----:B------:R-:W-:-:S05]  /*0740*/  VIADD R0, R7, 0xf3000000 ;  /* 0xf300000007007836 */ /* 0x000fca0000000000 */
[----:B------:R-:W-:-:S13]  /*0750*/  ISETP.GT.U32.AND P0, PT, R0, 0x727fffff, PT ;  /* 0x727fffff0000780c */ /* 0x000fda0003f04070 */
[----:B01----:R-:W-:Y:S05]  /*0760*/  @!P0 BRA `(.L_x_9) ;  /* 0x0000000000108947 */ /* 0x003fea0003800000 */
[----:B------:R-:W-:Y:S01]  /*0770*/  IMAD.MOV.U32 R0, RZ, RZ, R7 ;  /* 0x000000ffff007224 */ /* 0x000fe200078e0007 */
[----:B------:R-:W-:-:S07]  /*0780*/  MOV R6, 0x7a0 ;  /* 0x000007a000067802 */ /* 0x000fce0000000f00 */
[----:B------:R-:W-:Y:S05]  /*0790*/  CALL.REL.NOINC `($__internal_0_$__cuda_sm20_sqrt_rn_f32_slowpath) ;  /* 0x0000000000b87944 */ /* 0x000fea0003c00000 */
[----:B------:R-:W-:Y:S05]  /*07a0*/  BRA `(.L_x_10) ;  /* 0x0000000000107947 */ /* 0x000fea0003800000 */
.L_x_9:
[----:B------:R-:W-:Y:S01]  /*07b0*/  FMUL.FTZ R0, R7, R4 ;  /* 0x0000000407007220 */ /* 0x000fe20000410000 */
[----:B------:R-:W-:-:S03]  /*07c0*/  FMUL.FTZ R4, R4, 0.5 ;  /* 0x3f00000004047820 */ /* 0x000fc60000410000 */
[----:B------:R-:W-:-:S04]  /*07d0*/  FFMA R7, -R0, R0, R7 ;  /* 0x0000000000077223 */ /* 0x000fc80000000107 */
[----:B------:R-:W-:-:S07]  /*07e0*/  FFMA R0, R7, R4, R0 ;  /* 0x0000000407007223 */ /* 0x000fce0000000000 */
.L_x_10:
[----:B------:R-:W-:-:S13]  /*07f0*/  FSETP.GE.AND P0, PT, R0, 2, PT ;  /* 0x400000000000780b */ /* 0x000fda0003f06000 */
[----:B------:R-:W-:Y:S05]  /*0800*/  @!P0 BRA `(.L_x_11) ;  /* 0x0000000000608947 */ /* 0x000fea0003800000 */
[----:B------:R-:W-:-:S05]  /*0810*/  UMOV UR4, 0x2 ;  /* 0x0000000200047882 */ /* 0x000fca0000000000 */
.L_x_13:
[----:B------:R-:W0:Y:S01]  /*0820*/  I2F.U32.RP R4, UR4 ;  /* 0x0000000400047d06 */ /* 0x000e220008209000 */
[----:B------:R-:W-:-:S07]  /*0830*/  ISETP.NE.U32.AND P1, PT, RZ, UR4, PT ;  /* 0x00000004ff007c0c */ /* 0x000fce000bf25070 */
[----:B0-----:R-:W0:Y:S02]  /*0840*/  MUFU.RCP R4, R4 ;  /* 0x0000000400047308 */ /* 0x001e240000001000 */
[----:B0-----:R-:W-:-:S06]  /*0850*/  IADD3 R6, PT, PT, R4, 0xffffffe, RZ ;  /* 0x0ffffffe04067810 */ /* 0x001fcc0007ffe0ff */
[----:B------:R0:W1:Y:S02]  /*0860*/  F2I.FTZ.U32.TRUNC.NTZ R7, R6 ;  /* 0x0000000600077305 */ /* 0x000064000021f000 */
[----:B0-----:R-:W-:Y:S02]  /*0870*/  IMAD.MOV.U32 R6, RZ, RZ, RZ ;  /* 0x000000ffff067224 */ /* 0x001fe400078e00ff */
[----:B-1----:R-:W-:-:S04]  /*0880*/  IMAD.MOV R9, RZ, RZ, -R7 ;  /* 0x000000ffff097224 */ /* 0x002fc800078e0a07 */
[----:B------:R-:W-:-:S04]  /*0890*/  IMAD R9, R9, UR4, RZ ;  /* 0x0000000409097c24 */ /* 0x000fc8000f8e02ff */
[----:B------:R-:W-:-:S06]  /*08a0*/  IMAD.HI.U32 R8, R7, R9, R6 ;  /* 0x0000000907087227 */ /* 0x000fcc00078e0006 */
[----:B------:R-:W-:-:S05]  /*08b0*/  IMAD.HI.U32 R8, R8, R5, RZ ;  /* 0x0000000508087227 */ /* 0x000fca00078e00ff */
[----:B------:R-:W-:-:S05]  /*08c0*/  IADD3 R8, PT, PT, -R8, RZ, RZ ;  /* 0x000000ff08087210 */ /* 0x000fca0007ffe1ff */
[----:B------:R-:W-:-:S05]  /*08d0*/  IMAD R7, R8, UR4, R5 ;  /* 0x0000000408077c24 */ /* 0x000fca000f8e0205 */
[----:B------:R-:W-:-:S13]  /*08e0*/  ISETP.GE.U32.AND P0, PT, R7, UR4, PT ;  /* 0x0000000407007c0c */ /* 0x000fda000bf06070 */
[----:B------:R-:W-:-:S05]  /*08f0*/  @P0 VIADD R7, R7, -UR4 ;  /* 0x8000000407070c36 */ /* 0x000fca0008000000 */
[----:B------:R-:W-:-:S13]  /*0900*/  ISETP.GE.U32.AND P0, PT, R7, UR4, PT ;  /* 0x0000000407007c0c */ /* 0x000fda000bf06070 */
[----:B------:R-:W-:Y:S01]  /*0910*/  @P0 VIADD R7, R7, -UR4 ;  /* 0x8000000407070c36 */ /* 0x000fe20008000000 */
[----:B------:R-:W-:-:S04]  /*0920*/  @!P1 LOP3.LUT R7, RZ, UR4, RZ, 0x33, !PT ;  /* 0x00000004ff079c12 */ /* 0x000fc8000f8e33ff */
[----:B------:R-:W-:-:S13]  /*0930*/  ISETP.NE.AND P0, PT, R7, RZ, PT ;  /* 0x000000ff0700720c */ /* 0x000fda0003f05270 */
[----:B------:R-:W-:Y:S05]  /*0940*/  @!P0 BRA `(.L_x_12) ;  /* 0x0000000000348947 */ /* 0x000fea0003800000 */
[----:B------:R-:W-:-:S06]  /*0950*/  UIADD3 UR4, UPT, UPT, UR4, 0x1, URZ ;  /* 0x0000000104047890 */ /* 0x000fcc000fffe0ff */
[----:B------:R-:W-:-:S04]  /*0960*/  I2FP.F32.U32 R7, UR4 ;  /* 0x0000000400077c45 */ /* 0x000fc80008201000 */
[----:B------:R-:W-:-:S13]  /*0970*/  FSETP.GE.AND P0, PT, R0, R7, PT ;  /* 0x000000070000720b */ /* 0x000fda0003f06000 */
[----:B------:R-:W-:Y:S05]  /*0980*/  @P0 BRA `(.L_x_13) ;  /* 0xfffffffc00a40947 */ /* 0x000fea000383ffff */
.L_x_11:
[----:B------:R-:W0:Y:S01]  /*0990*/  LDC.64 R6, c[0x0][0x388] ;  /* 0x0000e200ff067b82 */ /* 0x000e220000000a00 */
[----:B------:R-:W-:Y:S01]  /*09a0*/  UIADD3 UR4, UPT, UPT, UR5, -0x1, URZ ;  /* 0xffffffff05047890 */ /* 0x000fe2000fffe0ff */
[----:B------:R-:W-:-:S03]  /*09b0*/  IADD3 R2, PT, PT, R2, -R5, RZ ;  /* 0x8000000502027210 */ /* 0x000fc60007ffe0ff */
[----:B------:R-:W-:Y:S01]  /*09c0*/  UISETP.NE.AND UP0, UPT, UR4, 0x1, UPT ;  /* 0x000000010400788c */ /* 0x000fe2000bf05270 */
[----:B0-----:R-:W-:-:S05]  /*09d0*/  IMAD.WIDE R6, R3, 0x4, R6 ;  /* 0x0000000403067825 */ /* 0x001fca00078e0206 */
[----:B------:R0:W-:Y:S03]  /*09e0*/  STG.E desc[UR6][R6.64], R5 ;  /* 0x0000000506007986 */ /* 0x0001e6000c101906 */
[----:B------:R-:W-:Y:S05]  /*09f0*/  BRA.U !UP0, `(.L_x_14) ;  /* 0x0000000108187547 */ /* 0x000fea000b800000 */
[----:B------:R-:W-:Y:S01]  /*0a00*/  VIADD R3, R3, 0x1 ;  /* 0x0000000103037836 */ /* 0x000fe20000000000 */
[----:B------:R-:W-:-:S06]  /*0a10*/  UMOV UR5, UR4 ;  /* 0x0000000400057c82 */ /* 0x000fcc0008000000 */
.L_x_12:
[C---:B------:R-:W-:Y:S01]  /*0a20*/  ISETP.GE.AND P0, PT, R5.reuse, R2, PT ;  /* 0x000000020500720c */ /* 0x040fe20003f06270 */
[----:B0-----:R-:W-:-:S12]  /*0a30*/  VIADD R5, R5, 0x1 ;  /* 0x0000000105057836 */ /* 0x001fd80000000000 */
[----:B------:R-:W-:Y:S05]  /*0a40*/  @!P0 BRA `(.L_x_15) ;  /* 0xfffffffc00348947 */ /* 0x000fea000383ffff */
[----:B------:R-:W-:Y:S05]  /*0a50*/  EXIT ;  /* 0x000000000000794d */ /* 0x000fea0003800000 */
.L_x_14:
[----:B------:R-:W-:Y:S01]  /*0a60*/  STG.E desc[UR6][R6.64], R2 ;  /* 0x0000000206007986 */ /* 0x000fe2000c101906 */
[----:B------:R-:W-:Y:S05]  /*0a70*/  EXIT ;  /* 0x000000000000794d */ /* 0x000fea0003800000 */
        .weak           $__internal_0_$__cuda_sm20_sqrt_rn_f32_slowpath
        .type           $__internal_0_$__cuda_sm20_sqrt_rn_f32_slowpath,@function
        .size           $__internal_0_$__cuda_sm20_sqrt_rn_f32_slowpath,(.L_x_18 - $__internal_0_$__cuda_sm20_sqrt_rn_f32_slowpath)
$__internal_0_$__cuda_sm20_sqrt_rn_f32_slowpath:
[----:B------:R-:W-:-:S13]  /*0a80*/  LOP3.LUT P0, RZ, R0, 0x7fffffff, RZ, 0xc0, !PT ;  /* 0x7fffffff00ff7812 */ /* 0x000fda000780c0ff */
[----:B------:R-:W-:Y:S01]  /*0a90*/  @!P0 MOV R4, R0 ;  /* 0x0000000000048202 */ /* 0x000fe20000000f00 */
[----:B------:R-:W-:Y:S06]  /*0aa0*/  @!P0 BRA `(.L_x_16) ;  /* 0x0000000000448947 */ /* 0x000fec0003800000 */
[----:B------:R-:W-:-:S13]  /*0ab0*/  FSETP.GEU.FTZ.AND P0, PT, R0, RZ, PT ;  /* 0x000000ff0000720b */ /* 0x000fda0003f1e000 */
[----:B------:R-:W-:Y:S01]  /*0ac0*/  @!P0 IMAD.MOV.U32 R4, RZ, RZ, 0x7fffffff ;  /* 0x7fffffffff048424 */ /* 0x000fe200078e00ff */
[----:B------:R-:W-:Y:S06]  /*0ad0*/  @!P0 BRA `(.L_x_16) ;  /* 0x0000000000388947 */ /* 0x000fec0003800000 */
[----:B------:R-:W-:-:S13]  /*0ae0*/  FSETP.GTU.FTZ.AND P0, PT, |R0|, +INF , PT ;  /* 0x7f8000000000780b */ /* 0x000fda0003f1c200 */
[----:B------:R-:W-:Y:S01]  /*0af0*/  @P0 FADD.FTZ R4, R0, 1 ;  /* 0x3f80000000040421 */ /* 0x000fe20000010000 */
[----:B------:R-:W-:Y:S06]  /*0b00*/  @P0 BRA `(.L_x_16) ;  /* 0x00000000002c0947 */ /* 0x000fec0003800000 */
[----:B------:R-:W-:-:S13]  /*0b10*/  FSETP.NEU.FTZ.AND P0, PT, |R0|, +INF , PT ;  /* 0x7f8000000000780b */ /* 0x000fda0003f1d200 */
[----:B------:R-:W-:Y:S01]  /*0b20*/  @!P0 IMAD.MOV.U32 R4, RZ, RZ, R0 ;  /* 0x000000ffff048224 */ /* 0x000fe200078e0000 */
[----:B------:R-:W-:Y:S06]  /*0b30*/  @!P0 BRA `(.L_x_16) ;  /* 0x0000000000208947 */ /* 0x000fec0003800000 */
[----:B------:R-:W-:-:S04]  /*0b40*/  FFMA R0, R0, 1.84467440737095516160e+19, RZ ;  /* 0x5f80000000007823 */ /* 0x000fc800000000ff */
[----:B------:R-:W0:Y:S02]  /*0b50*/  MUFU.RSQ R7, R0 ;  /* 0x0000000000077308 */ /* 0x000e240000001400 */
[----:B0-----:R-:W-:Y:S01]  /*0b60*/  FMUL.FTZ R9, R0, R7 ;  /* 0x0000000700097220 */ /* 0x001fe20000410000 */
[----:B------:R-:W-:-:S03]  /*0b70*/  FMUL.FTZ R7, R7, 0.5 ;  /* 0x3f00000007077820 */ /* 0x000fc60000410000 */
[----:B------:R-:W-:-:S04]  /*0b80*/  FADD.FTZ R4, -R9, -RZ ;  /* 0x800000ff09047221 */ /* 0x000fc80000010100 */
[----:B------:R-:W-:-:S04]  /*0b90*/  FFMA R4, R9, R4, R0 ;  /* 0x0000000409047223 */ /* 0x000fc80000000000 */
[----:B------:R-:W-:-:S04]  /*0ba0*/  FFMA R4, R4, R7, R9 ;  /* 0x0000000704047223 */ /* 0x000fc80000000009 */
[----:B------:R-:W-:-:S07]  /*0bb0*/  FMUL.FTZ R4, R4, 2.3283064365386962891e-10 ;  /* 0x2f80000004047820 */ /* 0x000fce0000410000 */
.L_x_16:
[----:B------:R-:W-:Y:S01]  /*0bc0*/  IMAD.MOV.U32 R7, RZ, RZ, 0x0 ;  /* 0x00000000ff077424 */ /* 0x000fe200078e00ff */
[----:B------:R-:W-:-:S03]  /*0bd0*/  MOV R0, R4 ;  /* 0x0000000400007202 */ /* 0x000fc60000000f00 */
[----:B------:R-:W-:Y:S05]  /*0be0*/  RET.REL.NODEC R6 `(_Z21decompositionParalleliiPi) ;  /* 0xfffffff406047950 */ /* 0x000fea0003c3ffff */
.L_x_17:
[----:B------:R-:W-:-:S00]  /*0bf0*/  BRA `(.L_x_17) ;  /* 0xfffffffc00fc7947 */ /* 0x000fc0000383ffff */
[----:B------:R-:W-:-:S00]  /*0c00*/  NOP ;  /* 0x0000000000007918 */ /* 0x000fc00000000000 */
[----:B------:R-:W-:-:S00]  /*0c10*/  NOP ;  /* 0x0000000000007918 */ /* 0x000fc00000000000 */
[----:B------:R-:W-:-:S00]  /*0c20*/  NOP ;  /* 0x0000000000007918 */ /* 0x000fc00000000000 */
[----:B------:R-:W-:-:S00]  /*0c30*/  NOP ;  /* 0x0000000000007918 */ /* 0x000fc00000000000 */
[----:B------:R-:W-:-:S00]  /*0c40*/  NOP ;  /* 0x0000000000007918 */ /* 0x000fc00000000000 */
[----:B------:R-:W-:-:S00]  /*0c50*/  NOP ;  /* 0x0000000000007918 */ /* 0x000fc00000000000 */
[----:B------:R-:W-:-:S00]  /*0c60*/  NOP ;  /* 0x0000000000007918 */ /* 0x000fc00000000000 */
[----:B------:R-:W-:-:S00]  /*0c70*/  NOP ;  /* 0x0000000000007918 */ /* 0x000fc00000000000 */
.L_x_18:


//--------------------- .nv.shared.reserved.0     --------------------------
	.section	.nv.shared.reserved.0,"aw",@nobits
	.weak		__nv_reservedSMEM_offset_0_alias
	.size		__nv_reservedSMEM_offset_0_alias, 0, 64
	.other		__nv_reservedSMEM_offset_0_alias,@"STO_CUDA_RESERVED_SHARED STV_DEFAULT"
__nv_reservedSMEM_offset_0_alias:
	.zero		0
	.zero		64


//--------------------- .nv.constant0._Z21decompositionParalleliiPi --------------------------
	.section	.nv.constant0._Z21decompositionParalleliiPi,"a",@progbits
	.sectionflags	@""
	.align	4
.nv.constant0._Z21decompositionParalleliiPi:
	.zero		912


//--------------------- SYMBOLS --------------------------

	.type		.nv.reservedSmem.offset0,@object
	.size		.nv.reservedSmem.offset0,0x4
